	.headerflags	@"EF_CUDA_TEXMODE_UNIFIED EF_CUDA_64BIT_ADDRESS EF_CUDA_ACCELERATORS EF_CUDA_SM90 EF_CUDA_VIRTUAL_SM(EF_CUDA_SM90)"
	.elftype	@"ET_EXEC"


//--------------------- .nv.info                  --------------------------
	.section	.nv.info,"",@"SHT_CUDA_INFO"
	.align	4


	//----- nvinfo : EIATTR_REGCOUNT
	.align		4
        /*0000*/ 	.byte	0x04, 0x2f
        /*0002*/ 	.short	(.L_3 - .L_2)
	.align		4
.L_2:
        /*0004*/ 	.word	index@(triton_poi_fused__native_batch_norm_legit_no_training_add_convolution_relu_threshold_backward_18)
        /*0008*/ 	.word	0x00000018


	//----- nvinfo : EIATTR_MIN_STACK_SIZE
	.align		4
.L_3:
        /*000c*/ 	.byte	0x04, 0x12
        /*000e*/ 	.short	(.L_5 - .L_4)
	.align		4
.L_4:
        /*0010*/ 	.word	index@(triton_poi_fused__native_batch_norm_legit_no_training_add_convolution_relu_threshold_backward_18)
        /*0014*/ 	.word	0x00000000


	//----- nvinfo : EIATTR_FRAME_SIZE
	.align		4
.L_5:
        /*0018*/ 	.byte	0x04, 0x11
        /*001a*/ 	.short	(.L_7 - .L_6)
	.align		4
.L_6:
        /*001c*/ 	.word	index@(triton_poi_fused__native_batch_norm_legit_no_training_add_convolution_relu_threshold_backward_18)
        /*0020*/ 	.word	0x00000000


	//----- nvinfo : EIATTR_MIN_STACK_SIZE
	.align		4
.L_7:
        /*0024*/ 	.byte	0x04, 0x12
        /*0026*/ 	.short	(.L_9 - .L_8)
	.align		4
.L_8:
        /*0028*/ 	.word	index@(triton_poi_fused__native_batch_norm_legit_no_training_add_convolution_relu_threshold_backward_18)
        /*002c*/ 	.word	0x00000000
.L_9:


//--------------------- .nv.info.triton_poi_fused__native_batch_norm_legit_no_training_add_convolution_relu_threshold_backward_18 --------------------------
	.section	.nv.info.triton_poi_fused__native_batch_norm_legit_no_training_add_convolution_relu_threshold_backward_18,"",@"SHT_CUDA_INFO"
	.sectionflags	@""
	.align	4


	//----- nvinfo : EIATTR_CUDA_API_VERSION
	.align		4
        /*0000*/ 	.byte	0x04, 0x37
        /*0002*/ 	.short	(.L_11 - .L_10)
.L_10:
        /*0004*/ 	.word	0x0000007c


	//----- nvinfo : EIATTR_KPARAM_INFO
	.align		4
.L_11:
        /*0008*/ 	.byte	0x04, 0x17
        /*000a*/ 	.short	(.L_13 - .L_12)
.L_12:
        /*000c*/ 	.word	0x00000000
        /*0010*/ 	.short	0x0009
        /*0012*/ 	.short	0x0048
        /*0014*/ 	.byte	0x00, 0xf0, 0x11, 0x00


	//----- nvinfo : EIATTR_KPARAM_INFO
	.align		4
.L_13:
        /*0018*/ 	.byte	0x04, 0x17
        /*001a*/ 	.short	(.L_15 - .L_14)
.L_14:
        /*001c*/ 	.word	0x00000000
        /*0020*/ 	.short	0x0008
        /*0022*/ 	.short	0x0040
        /*0024*/ 	.byte	0x00, 0xf4, 0x21, 0x00


	//----- nvinfo : EIATTR_KPARAM_INFO
	.align		4
.L_15:
        /*0028*/ 	.byte	0x04, 0x17
        /*002a*/ 	.short	(.L_17 - .L_16)
.L_16:
        /*002c*/ 	.word	0x00000000
        /*0030*/ 	.short	0x0007
        /*0032*/ 	.short	0x0038
        /*0034*/ 	.byte	0x00, 0xf4, 0x21, 0x00


	//----- nvinfo : EIATTR_KPARAM_INFO
	.align		4
.L_17:
        /*0038*/ 	.byte	0x04, 0x17
        /*003a*/ 	.short	(.L_19 - .L_18)
.L_18:
        /*003c*/ 	.word	0x00000000
        /*0040*/ 	.short	0x0006
        /*0042*/ 	.short	0x0030
        /*0044*/ 	.byte	0x00, 0xf4, 0x21, 0x00


	//----- nvinfo : EIATTR_KPARAM_INFO
	.align		4
.L_19:
        /*0048*/ 	.byte	0x04, 0x17
        /*004a*/ 	.short	(.L_21 - .L_20)
.L_20:
        /*004c*/ 	.word	0x00000000
        /*0050*/ 	.short	0x0005
        /*0052*/ 	.short	0x0028
        /*0054*/ 	.byte	0x00, 0xf4, 0x21, 0x00


	//----- nvinfo : EIATTR_KPARAM_INFO
	.align		4
.L_21:
        /*0058*/ 	.byte	0x04, 0x17
        /*005a*/ 	.short	(.L_23 - .L_22)
.L_22:
        /*005c*/ 	.word	0x00000000
        /*0060*/ 	.short	0x0004
        /*0062*/ 	.short	0x0020
        /*0064*/ 	.byte	0x00, 0xf4, 0x21, 0x00


	//----- nvinfo : EIATTR_KPARAM_INFO
	.align		4
.L_23:
        /*0068*/ 	.byte	0x04, 0x17
        /*006a*/ 	.short	(.L_25 - .L_24)
.L_24:
        /*006c*/ 	.word	0x00000000
        /*0070*/ 	.short	0x0003
        /*0072*/ 	.short	0x0018
        /*0074*/ 	.byte	0x00, 0xf4, 0x21, 0x00


	//----- nvinfo : EIATTR_KPARAM_INFO
	.align		4
.L_25:
        /*0078*/ 	.byte	0x04, 0x17
        /*007a*/ 	.short	(.L_27 - .L_26)
.L_26:
        /*007c*/ 	.word	0x00000000
        /*0080*/ 	.short	0x0002
        /*0082*/ 	.short	0x0010
        /*0084*/ 	.byte	0x00, 0xf4, 0x21, 0x00


	//----- nvinfo : EIATTR_KPARAM_INFO
	.align		4
.L_27:
        /*0088*/ 	.byte	0x04, 0x17
        /*008a*/ 	.short	(.L_29 - .L_28)
.L_28:
        /*008c*/ 	.word	0x00000000
        /*0090*/ 	.short	0x0001
        /*0092*/ 	.short	0x0008
        /*0094*/ 	.byte	0x00, 0xf4, 0x21, 0x00


	//----- nvinfo : EIATTR_KPARAM_INFO
	.align		4
.L_29:
        /*0098*/ 	.byte	0x04, 0x17
        /*009a*/ 	.short	(.L_31 - .L_30)
.L_30:
        /*009c*/ 	.word	0x00000000
        /*00a0*/ 	.short	0x0000
        /*00a2*/ 	.short	0x0000
        /*00a4*/ 	.byte	0x00, 0xf4, 0x21, 0x00


	//----- nvinfo : EIATTR_SPARSE_MMA_MASK
	.align		4
.L_31:
        /*00a8*/ 	.byte	0x03, 0x50
        /*00aa*/ 	.short	0x0000


	//----- nvinfo : EIATTR_MAXREG_COUNT
	.align		4
        /*00ac*/ 	.byte	0x03, 0x1b
        /*00ae*/ 	.short	0x00ff


	//----- nvinfo : EIATTR_EXIT_INSTR_OFFSETS
	.align		4
        /*00b0*/ 	.byte	0x04, 0x1c
        /*00b2*/ 	.short	(.L_33 - .L_32)


	//   ....[0]....
.L_32:
        /*00b4*/ 	.word	0x000004a0


	//----- nvinfo : EIATTR_REQNTID
	.align		4
.L_33:
        /*00b8*/ 	.byte	0x04, 0x10
        /*00ba*/ 	.short	(.L_35 - .L_34)
.L_34:
        /*00bc*/ 	.word	0x00000100
        /*00c0*/ 	.word	0x00000001
        /*00c4*/ 	.word	0x00000001


	//----- nvinfo : EIATTR_CBANK_PARAM_SIZE
	.align		4
.L_35:
        /*00c8*/ 	.byte	0x03, 0x19
        /*00ca*/ 	.short	0x004c


	//----- nvinfo : EIATTR_PARAM_CBANK
	.align		4
        /*00cc*/ 	.byte	0x04, 0x0a
        /*00ce*/ 	.short	(.L_37 - .L_36)
	.align		4
.L_36:
        /*00d0*/ 	.word	index@(.nv.constant0.triton_poi_fused__native_batch_norm_legit_no_training_add_convolution_relu_threshold_backward_18)
        /*00d4*/ 	.short	0x0210
        /*00d6*/ 	.short	0x004c


	//----- nvinfo : EIATTR_SW_WAR
	.align		4
.L_37:
        /*00d8*/ 	.byte	0x04, 0x36
        /*00da*/ 	.short	(.L_39 - .L_38)
.L_38:
        /*00dc*/ 	.word	0x00000008
.L_39:


//--------------------- .nv.callgraph             --------------------------
	.section	.nv.callgraph,"",@"SHT_CUDA_CALLGRAPH"
	.align	4
	.sectionentsize	8
	.align		4
        /*0000*/ 	.word	0x00000000
	.align		4
        /*0004*/ 	.word	0xffffffff
	.align		4
        /*0008*/ 	.word	0x00000000
	.align		4
        /*000c*/ 	.word	0xfffffffe
	.align		4
        /*0010*/ 	.word	0x00000000
	.align		4
        /*0014*/ 	.word	0xfffffffd
	.align		4
        /*0018*/ 	.word	0x00000000
	.align		4
        /*001c*/ 	.word	0xfffffffc


//--------------------- .nv.constant4             --------------------------
	.section	.nv.constant4,"a",@progbits
	.align	8
	.align		8
.nv.constant4:
        /*0000*/ 	.dword	_$_str
	.align		8
        /*0008*/ 	.dword	_$_str_$_2


//--------------------- .text.triton_poi_fused__native_batch_norm_legit_no_training_add_convolution_relu_threshold_backward_18 --------------------------
	.section	.text.triton_poi_fused__native_batch_norm_legit_no_training_add_convolution_relu_threshold_backward_18,"ax",@progbits
	.align	128
        .global         triton_poi_fused__native_batch_norm_legit_no_training_add_convolution_relu_threshold_backward_18
        .type           triton_poi_fused__native_batch_norm_legit_no_training_add_convolution_relu_threshold_backward_18,@function
        .size           triton_poi_fused__native_batch_norm_legit_no_training_add_convolution_relu_threshold_backward_18,(.L_x_1 - triton_poi_fused__native_batch_norm_legit_no_training_add_convolution_relu_threshold_backward_18)
        .other          triton_poi_fused__native_batch_norm_legit_no_training_add_convolution_relu_threshold_backward_18,@"STO_CUDA_ENTRY STV_DEFAULT"
triton_poi_fused__native_batch_norm_legit_no_training_add_convolution_relu_threshold_backward_18:
.text.triton_poi_fused__native_batch_norm_legit_no_training_add_convolution_relu_threshold_backward_18:
[----:B------:R-:W-:Y:S01]  /*0000*/  LDC R1, c[0x0][0x28] ;  /* 0x00000a00ff017b82 */ /* 0x000fe20000000800 */
[----:B------:R-:W1:Y:S01]  /*0010*/  S2R R0, SR_TID.X ;  /* 0x0000000000007919 */ /* 0x000e620000002100 */
[----:B------:R-:W-:-:S06]  /*0020*/  ULDC.64 UR4, c[0x0][0x208] ;  /* 0x0000820000047ab9 */ /* 0x000fcc0000000a00 */
[----:B------:R-:W2:Y:S01]  /*0030*/  LDC.64 R16, c[0x0][0x218] ;  /* 0x00008600ff107b82 */ /* 0x000ea20000000a00 */
[----:B------:R-:W-:Y:S01]  /*0040*/  ULDC.64 UR6, c[0x0][0x250] ;  /* 0x0000940000067ab9 */ /* 0x000fe20000000a00 */
[----:B------:R-:W3:Y:S06]  /*0050*/  S2R R5, SR_CTAID.X ;  /* 0x0000000000057919 */ /* 0x000eec0000002500 */
[----:B------:R-:W4:Y:S08]  /*0060*/  LDC.64 R18, c[0x0][0x220] ;  /* 0x00008800ff127b82 */ /* 0x000f300000000a00 */
[----:B------:R-:W5:Y:S08]  /*0070*/  LDC.64 R12, c[0x0][0x230] ;  /* 0x00008c00ff0c7b82 */ /* 0x000f700000000a00 */
[----:B------:R-:W2:Y:S01]  /*0080*/  LDC.64 R10, c[0x0][0x238] ;  /* 0x00008e00ff0a7b82 */ /* 0x000ea20000000a00 */
[----:B-1----:R-:W-:-:S07]  /*0090*/  SHF.L.U32 R0, R0, 0x1, RZ ;  /* 0x0000000100007819 */ /* 0x002fce00000006ff */
[----:B------:R-:W1:Y:S01]  /*00a0*/  LDC.64 R6, c[0x0][0x240] ;  /* 0x00009000ff067b82 */ /* 0x000e620000000a00 */
[----:B---3--:R-:W-:Y:S02]  /*00b0*/  SHF.R.S32.HI R3, RZ, 0x16, R5 ;  /* 0x00000016ff037819 */ /* 0x008fe40000011405 */
[----:B------:R-:W-:Y:S02]  /*00c0*/  LOP3.LUT R0, R0, 0x1fe, RZ, 0xc0, !PT ;  /* 0x000001fe00007812 */ /* 0x000fe400078ec0ff */
[----:B------:R-:W-:Y:S02]  /*00d0*/  SGXT R3, R3, 0x1 ;  /* 0x000000010303781a */ /* 0x000fe40000000200 */
[----:B------:R-:W-:Y:S02]  /*00e0*/  LEA R0, R5, R0, 0x9 ;  /* 0x0000000005007211 */ /* 0x000fe400078e48ff */
[----:B------:R-:W3:Y:S02]  /*00f0*/  LDC.64 R4, c[0x0][0x228] ;  /* 0x00008a00ff047b82 */ /* 0x000ee40000000a00 */
[----:B------:R-:W-:-:S04]  /*0100*/  LEA.HI R3, R3, R0, RZ, 0x6 ;  /* 0x0000000003037211 */ /* 0x000fc800078f30ff */
[--C-:B------:R-:W-:Y:S02]  /*0110*/  SHF.R.S32.HI R15, RZ, 0x6, R3.reuse ;  /* 0x00000006ff0f7819 */ /* 0x100fe40000011403 */
[----:B------:R-:W-:-:S04]  /*0120*/  SHF.R.S32.HI R2, RZ, 0x1f, R3 ;  /* 0x0000001fff027819 */ /* 0x000fc80000011403 */
[----:B------:R-:W-:-:S04]  /*0130*/  LEA.HI R2, R2, R15, RZ, 0x9 ;  /* 0x0000000f02027211 */ /* 0x000fc800078f48ff */
[----:B------:R-:W-:-:S04]  /*0140*/  LOP3.LUT R2, R2, 0xfffffe00, RZ, 0xc0, !PT ;  /* 0xfffffe0002027812 */ /* 0x000fc800078ec0ff */
[----:B------:R-:W-:Y:S02]  /*0150*/  IADD3 R15, R15, -R2, RZ ;  /* 0x800000020f0f7210 */ /* 0x000fe40007ffe0ff */
[----:B------:R-:W1:Y:S03]  /*0160*/  LDC.64 R2, c[0x0][0x210] ;  /* 0x00008400ff027b82 */ /* 0x000e660000000a00 */
[----:B---3--:R-:W-:-:S05]  /*0170*/  IMAD.WIDE R4, R15, 0x4, R4 ;  /* 0x000000040f047825 */ /* 0x008fca00078e0204 */
[----:B------:R-:W3:Y:S01]  /*0180*/  LDG.E.EL R8, desc[UR4][R4.64] ;  /* 0x0000000404087981 */ /* 0x000ee2000c2e1900 */
[----:B--2---:R-:W-:-:S04]  /*0190*/  IMAD.WIDE R16, R15, 0x4, R16 ;  /* 0x000000040f107825 */ /* 0x004fc800078e0210 */
[----:B----4-:R-:W-:Y:S01]  /*01a0*/  IMAD.WIDE R18, R15, 0x4, R18 ;  /* 0x000000040f127825 */ /* 0x010fe200078e0212 */
[----:B------:R-:W2:Y:S04]  /*01b0*/  LDG.E.EL R9, desc[UR4][R16.64] ;  /* 0x0000000410097981 */ /* 0x000ea8000c2e1900 */
[----:B------:R-:W4:Y:S01]  /*01c0*/  LDG.E.EL R14, desc[UR4][R18.64] ;  /* 0x00000004120e7981 */ /* 0x000f22000c2e1900 */
[----:B01----:R-:W-:-:S05]  /*01d0*/  IMAD.WIDE R2, R0, 0x4, R2 ;  /* 0x0000000400027825 */ /* 0x003fca00078e0202 */
[----:B------:R-:W2:Y:S01]  /*01e0*/  LDG.E.64 R4, desc[UR4][R2.64] ;  /* 0x0000000402047981 */ /* 0x000ea2000c1e1b00 */
[----:B-----5:R-:W-:-:S04]  /*01f0*/  IMAD.WIDE R12, R15, 0x4, R12 ;  /* 0x000000040f0c7825 */ /* 0x020fc800078e020c */
[----:B------:R-:W-:Y:S02]  /*0200*/  IMAD.WIDE R20, R15, 0x4, R10 ;  /* 0x000000040f147825 */ /* 0x000fe400078e020a */
[----:B------:R0:W5:Y:S04]  /*0210*/  LDG.E.EL R10, desc[UR4][R12.64] ;  /* 0x000000040c0a7981 */ /* 0x000168000c2e1900 */
[----:B------:R-:W5:Y:S01]  /*0220*/  LDG.E.EL R11, desc[UR4][R20.64] ;  /* 0x00000004140b7981 */ /* 0x000f62000c2e1900 */
[----:B------:R-:W-:-:S06]  /*0230*/  IMAD.WIDE R6, R0, 0x4, R6 ;  /* 0x0000000400067825 */ /* 0x000fcc00078e0206 */
[----:B------:R-:W2:Y:S01]  /*0240*/  LDG.E.64 R6, desc[UR4][R6.64] ;  /* 0x0000000406067981 */ /* 0x000ea2000c1e1b00 */
[----:B0-----:R-:W-:Y:S01]  /*0250*/  HFMA2.MMA R12, -RZ, RZ, 1.625, 0 ;  /* 0x3e800000ff0c7435 */ /* 0x001fe200000001ff */
[----:B---3--:R-:W-:-:S04]  /*0260*/  FADD R8, R8, 9.9999997473787516356e-06 ;  /* 0x3727c5ac08087421 */ /* 0x008fc80000000000 */
[----:B------:R-:W0:Y:S02]  /*0270*/  MUFU.SQRT R15, R8 ;  /* 0x00000008000f7308 */ /* 0x000e240000002000 */
[C---:B0-----:R-:W-:Y:S02]  /*0280*/  FSETP.GT.AND P0, PT, R15.reuse, 8.50705917302346158658e+37, PT ;  /* 0x7e8000000f00780b */ /* 0x041fe40003f04000 */
[----:B------:R-:W-:-:S11]  /*0290*/  FSETP.GEU.AND P1, PT, R15, 1.175494350822287508e-38, PT ;  /* 0x008000000f00780b */ /* 0x000fd60003f2e000 */
[----:B------:R-:W-:-:S04]  /*02a0*/  @P0 FMUL R15, R15, 0.25 ;  /* 0x3e8000000f0f0820 */ /* 0x000fc80000400000 */
[----:B------:R-:W-:-:S06]  /*02b0*/  @!P1 FMUL R15, R15, 16777216 ;  /* 0x4b8000000f0f9820 */ /* 0x000fcc0000400000 */
[----:B------:R-:W0:Y:S01]  /*02c0*/  MUFU.RCP R15, R15 ;  /* 0x0000000f000f7308 */ /* 0x000e220000001000 */
[----:B------:R-:W-:Y:S01]  /*02d0*/  FSEL R12, R12, 1, P0 ;  /* 0x3f8000000c0c7808 */ /* 0x000fe20000000000 */
[--C-:B--2---:R-:W-:Y:S01]  /*02e0*/  FADD R4, R4, R9.reuse ;  /* 0x0000000904047221 */ /* 0x104fe20000000000 */
[----:B------:R-:W-:-:S03]  /*02f0*/  FADD R5, R5, R9 ;  /* 0x0000000905057221 */ /* 0x000fc60000000000 */
[----:B------:R-:W-:Y:S01]  /*0300*/  @!P1 FMUL R12, R12, 16777216 ;  /* 0x4b8000000c0c9820 */ /* 0x000fe20000400000 */
[C---:B----4-:R-:W-:Y:S01]  /*0310*/  FADD R13, -R14.reuse, R4 ;  /* 0x000000040e0d7221 */ /* 0x050fe20000000100 */
[----:B------:R-:W-:Y:S02]  /*0320*/  FADD R9, -R14, R5 ;  /* 0x000000050e097221 */ /* 0x000fe40000000100 */
[----:B0-----:R-:W-:-:S04]  /*0330*/  FMUL R12, R15, R12 ;  /* 0x0000000c0f0c7220 */ /* 0x001fc80000400000 */
[C---:B------:R-:W-:Y:S01]  /*0340*/  FMUL R13, R12.reuse, R13 ;  /* 0x0000000d0c0d7220 */ /* 0x040fe20000400000 */
[----:B------:R-:W-:Y:S02]  /*0350*/  FMUL R12, R12, R9 ;  /* 0x000000090c0c7220 */ /* 0x000fe40000400000 */
[----:B------:R-:W0:Y:S01]  /*0360*/  LDC.64 R8, c[0x0][0x248] ;  /* 0x00009200ff087b82 */ /* 0x000e220000000a00 */
[C-C-:B-----5:R-:W-:Y:S01]  /*0370*/  FFMA R13, R10.reuse, R13, R11.reuse ;  /* 0x0000000d0a0d7223 */ /* 0x160fe2000000000b */
[----:B------:R-:W-:-:S04]  /*0380*/  FFMA R12, R10, R12, R11 ;  /* 0x0000000c0a0c7223 */ /* 0x000fc8000000000b */
[C---:B------:R-:W-:Y:S02]  /*0390*/  FSETP.GEU.AND P0, PT, R13.reuse, RZ, PT ;  /* 0x000000ff0d00720b */ /* 0x040fe40003f0e000 */
[C---:B------:R-:W-:Y:S02]  /*03a0*/  FSETP.GEU.AND P1, PT, R12.reuse, RZ, PT ;  /* 0x000000ff0c00720b */ /* 0x040fe40003f2e000 */
[----:B------:R-:W-:Y:S02]  /*03b0*/  FSEL R13, R13, RZ, P0 ;  /* 0x000000ff0d0d7208 */ /* 0x000fe40000000000 */
[----:B------:R-:W-:Y:S02]  /*03c0*/  FSEL R12, R12, RZ, P1 ;  /* 0x000000ff0c0c7208 */ /* 0x000fe40000800000 */
[----:B------:R-:W-:Y:S02]  /*03d0*/  FSETP.GTU.AND P1, PT, R13, RZ, PT ;  /* 0x000000ff0d00720b */ /* 0x000fe40003f2c000 */
[----:B------:R-:W-:Y:S01]  /*03e0*/  FSETP.GTU.AND P0, PT, R12, RZ, PT ;  /* 0x000000ff0c00720b */ /* 0x000fe20003f0c000 */
[----:B------:R-:W-:Y:S01]  /*03f0*/  FADD R7, R7, R12 ;  /* 0x0000000c07077221 */ /* 0x000fe20000000000 */
[----:B------:R-:W-:-:S02]  /*0400*/  IADD3 R10, P2, R0, UR6, RZ ;  /* 0x00000006000a7c10 */ /* 0x000fc4000ff5e0ff */
[----:B------:R-:W-:Y:S02]  /*0410*/  SEL R12, RZ, 0x1, P1 ;  /* 0x00000001ff0c7807 */ /* 0x000fe40000800000 */
[----:B------:R-:W-:Y:S01]  /*0420*/  SEL R15, RZ, 0x100, P0 ;  /* 0x00000100ff0f7807 */ /* 0x000fe20000000000 */
[----:B------:R-:W-:Y:S01]  /*0430*/  FADD R6, R6, R13 ;  /* 0x0000000d06067221 */ /* 0x000fe20000000000 */
[C---:B0-----:R-:W-:Y:S01]  /*0440*/  IMAD.WIDE R8, R0.reuse, 0x4, R8 ;  /* 0x0000000400087825 */ /* 0x041fe200078e0208 */
[----:B------:R-:W-:Y:S02]  /*0450*/  LEA.HI.X.SX32 R11, R0, UR7, 0x1, P2 ;  /* 0x00000007000b7c11 */ /* 0x000fe400090f0eff */
[----:B------:R-:W-:Y:S01]  /*0460*/  IADD3 R15, R12, R15, RZ ;  /* 0x0000000f0c0f7210 */ /* 0x000fe20007ffe0ff */
[----:B------:R-:W-:Y:S04]  /*0470*/  STG.E.64 desc[UR4][R2.64], R4 ;  /* 0x0000000402007986 */ /* 0x000fe8000c101b04 */
[----:B------:R-:W-:Y:S04]  /*0480*/  STG.E.64 desc[UR4][R8.64], R6 ;  /* 0x0000000608007986 */ /* 0x000fe8000c101b04 */
[----:B------:R-:W-:Y:S01]  /*0490*/  STG.E.U16 desc[UR4][R10.64], R15 ;  /* 0x0000000f0a007986 */ /* 0x000fe2000c101504 */
[----:B------:R-:W-:Y:S05]  /*04a0*/  EXIT ;  /* 0x000000000000794d */ /* 0x000fea0003800000 */
.L_x_0:
[----:B------:R-:W-:-:S00]  /*04b0*/  BRA `(.L_x_0) ;  /* 0xfffffffc00fc7947 */ /* 0x000fc0000383ffff */
[----:B------:R-:W-:-:S00]  /*04c0*/  NOP ;  /* 0x0000000000007918 */ /* 0x000fc00000000000 */
        /* <DEDUP_REMOVED lines=11> */
.L_x_1:


//--------------------- .nv.global.init           --------------------------
	.section	.nv.global.init,"aw",@progbits
.nv.global.init:
	.type		_$_str,@object
	.size		_$_str,(_$_str_$_2 - _$_str)
_$_str:
        /*0000*/ 	.byte	0x5f, 0x5f, 0x43, 0x55, 0x44, 0x41, 0x5f, 0x46, 0x54, 0x5a, 0x00
	.type		_$_str_$_2,@object
	.size		_$_str_$_2,(.L_1 - _$_str_$_2)
_$_str_$_2:
        /*000b*/ 	.byte	0x5f, 0x5f, 0x43, 0x55, 0x44, 0x41, 0x5f, 0x50, 0x52, 0x45, 0x43, 0x5f, 0x53, 0x51, 0x52, 0x54
        /*001b*/ 	.byte	0x00
.L_1:


//--------------------- .nv.constant0.triton_poi_fused__native_batch_norm_legit_no_training_add_convolution_relu_threshold_backward_18 --------------------------
	.section	.nv.constant0.triton_poi_fused__native_batch_norm_legit_no_training_add_convolution_relu_threshold_backward_18,"a",@progbits
	.sectionflags	@""
	.align	4
.nv.constant0.triton_poi_fused__native_batch_norm_legit_no_training_add_convolution_relu_threshold_backward_18:
	.zero		604
